//
// Generated by NVIDIA NVVM Compiler
//
// Compiler Build ID: CL-36424714
// Cuda compilation tools, release 13.0, V13.0.88
// Based on NVVM 20.0.0
//

.version 9.0
.target sm_100
.address_size 64

	// .globl	_Z15TestLoadStripedPi
.global .align 1 .b8 _ZN34_INTERNAL_744af915_4_k_cu_ecaeba584cuda3std3__45__cpo5beginE[1];
.global .align 1 .b8 _ZN34_INTERNAL_744af915_4_k_cu_ecaeba584cuda3std3__45__cpo3endE[1];
.global .align 1 .b8 _ZN34_INTERNAL_744af915_4_k_cu_ecaeba584cuda3std3__45__cpo6cbeginE[1];
.global .align 1 .b8 _ZN34_INTERNAL_744af915_4_k_cu_ecaeba584cuda3std3__45__cpo4cendE[1];
.global .align 1 .b8 _ZN34_INTERNAL_744af915_4_k_cu_ecaeba584cuda3std3__45__cpo6rbeginE[1];
.global .align 1 .b8 _ZN34_INTERNAL_744af915_4_k_cu_ecaeba584cuda3std3__45__cpo4rendE[1];
.global .align 1 .b8 _ZN34_INTERNAL_744af915_4_k_cu_ecaeba584cuda3std3__45__cpo7crbeginE[1];
.global .align 1 .b8 _ZN34_INTERNAL_744af915_4_k_cu_ecaeba584cuda3std3__45__cpo5crendE[1];
.global .align 1 .b8 _ZN34_INTERNAL_744af915_4_k_cu_ecaeba584cuda3std3__436_GLOBAL__N__744af915_4_k_cu_ecaeba586ignoreE[1];
.global .align 1 .b8 _ZN34_INTERNAL_744af915_4_k_cu_ecaeba584cuda3std3__419piecewise_constructE[1];
.global .align 1 .b8 _ZN34_INTERNAL_744af915_4_k_cu_ecaeba584cuda3std3__48in_placeE[1];
.global .align 1 .b8 _ZN34_INTERNAL_744af915_4_k_cu_ecaeba584cuda3std3__420unreachable_sentinelE[1];
.global .align 1 .b8 _ZN34_INTERNAL_744af915_4_k_cu_ecaeba584cuda3std3__47nulloptE[1];
.global .align 1 .b8 _ZN34_INTERNAL_744af915_4_k_cu_ecaeba584cuda3std3__48unexpectE[1];
.global .align 1 .b8 _ZN34_INTERNAL_744af915_4_k_cu_ecaeba584cuda3std6ranges3__45__cpo4swapE[1];
.global .align 1 .b8 _ZN34_INTERNAL_744af915_4_k_cu_ecaeba584cuda3std6ranges3__45__cpo9iter_moveE[1];
.global .align 1 .b8 _ZN34_INTERNAL_744af915_4_k_cu_ecaeba584cuda3std6ranges3__45__cpo5beginE[1];
.global .align 1 .b8 _ZN34_INTERNAL_744af915_4_k_cu_ecaeba584cuda3std6ranges3__45__cpo3endE[1];
.global .align 1 .b8 _ZN34_INTERNAL_744af915_4_k_cu_ecaeba584cuda3std6ranges3__45__cpo6cbeginE[1];
.global .align 1 .b8 _ZN34_INTERNAL_744af915_4_k_cu_ecaeba584cuda3std6ranges3__45__cpo4cendE[1];
.global .align 1 .b8 _ZN34_INTERNAL_744af915_4_k_cu_ecaeba584cuda3std6ranges3__45__cpo7advanceE[1];
.global .align 1 .b8 _ZN34_INTERNAL_744af915_4_k_cu_ecaeba584cuda3std6ranges3__45__cpo9iter_swapE[1];
.global .align 1 .b8 _ZN34_INTERNAL_744af915_4_k_cu_ecaeba584cuda3std6ranges3__45__cpo4nextE[1];
.global .align 1 .b8 _ZN34_INTERNAL_744af915_4_k_cu_ecaeba584cuda3std6ranges3__45__cpo4prevE[1];
.global .align 1 .b8 _ZN34_INTERNAL_744af915_4_k_cu_ecaeba584cuda3std6ranges3__45__cpo4dataE[1];
.global .align 1 .b8 _ZN34_INTERNAL_744af915_4_k_cu_ecaeba584cuda3std6ranges3__45__cpo5cdataE[1];
.global .align 1 .b8 _ZN34_INTERNAL_744af915_4_k_cu_ecaeba584cuda3std6ranges3__45__cpo4sizeE[1];
.global .align 1 .b8 _ZN34_INTERNAL_744af915_4_k_cu_ecaeba584cuda3std6ranges3__45__cpo5ssizeE[1];
.global .align 1 .b8 _ZN34_INTERNAL_744af915_4_k_cu_ecaeba584cuda3std6ranges3__45__cpo8distanceE[1];
.global .align 1 .b8 _ZN34_INTERNAL_744af915_4_k_cu_ecaeba586thrust24THRUST_300001_SM_1000_NS6system6detail10sequential3seqE[1];
.global .align 1 .b8 _ZN34_INTERNAL_744af915_4_k_cu_ecaeba586thrust24THRUST_300001_SM_1000_NS12placeholders2_1E[1];
.global .align 1 .b8 _ZN34_INTERNAL_744af915_4_k_cu_ecaeba586thrust24THRUST_300001_SM_1000_NS12placeholders2_2E[1];
.global .align 1 .b8 _ZN34_INTERNAL_744af915_4_k_cu_ecaeba586thrust24THRUST_300001_SM_1000_NS12placeholders2_3E[1];
.global .align 1 .b8 _ZN34_INTERNAL_744af915_4_k_cu_ecaeba586thrust24THRUST_300001_SM_1000_NS12placeholders2_4E[1];
.global .align 1 .b8 _ZN34_INTERNAL_744af915_4_k_cu_ecaeba586thrust24THRUST_300001_SM_1000_NS12placeholders2_5E[1];
.global .align 1 .b8 _ZN34_INTERNAL_744af915_4_k_cu_ecaeba586thrust24THRUST_300001_SM_1000_NS12placeholders2_6E[1];
.global .align 1 .b8 _ZN34_INTERNAL_744af915_4_k_cu_ecaeba586thrust24THRUST_300001_SM_1000_NS12placeholders2_7E[1];
.global .align 1 .b8 _ZN34_INTERNAL_744af915_4_k_cu_ecaeba586thrust24THRUST_300001_SM_1000_NS12placeholders2_8E[1];
.global .align 1 .b8 _ZN34_INTERNAL_744af915_4_k_cu_ecaeba586thrust24THRUST_300001_SM_1000_NS12placeholders2_9E[1];
.global .align 1 .b8 _ZN34_INTERNAL_744af915_4_k_cu_ecaeba586thrust24THRUST_300001_SM_1000_NS12placeholders3_10E[1];

.visible .entry _Z15TestLoadStripedPi(
	.param .u64 .ptr .align 1 _Z15TestLoadStripedPi_param_0
)
{


	ret;

}
	// .globl	_Z22BlockedToStripedKernelPi
.visible .entry _Z22BlockedToStripedKernelPi(
	.param .u64 .ptr .align 1 _Z22BlockedToStripedKernelPi_param_0
)
{


	ret;

}
	// .globl	_ZN3cub18CUB_300001_SM_10006detail11EmptyKernelIvEEvv
.visible .entry _ZN3cub18CUB_300001_SM_10006detail11EmptyKernelIvEEvv()
{


	ret;

}


// ===== COMPILED SASS (sm_100) =====

	.target	sm_100

	.elftype	@"ET_EXEC"


//--------------------- .note.nv.tkinfo           --------------------------
	.section	.note.nv.tkinfo,"",@"SHT_NOTE"
	.sectionflags	@"SHF_NOTE_NV_TKINFO"
	.tkinfo
        /*0018*/ 	.word	0x00000002
        /*0030*/ 	.string	""
        /*0030*/ 	.string	"ptxas"
        /*0030*/ 	.string	"Cuda compilation tools, release 13.0, V13.0.88"
        /*0030*/ 	.string	"Build cuda_13.0.r13.0/compiler.36424714_0"
        /*0030*/ 	.string	"-arch sm_100 -m 64 "



//--------------------- .note.nv.cuinfo           --------------------------
	.section	.note.nv.cuinfo,"",@"SHT_NOTE"
	.sectionflags	@"SHF_NOTE_NV_CUINFO"
        /*0018*/ 	.short	0x0002
        /*001a*/ 	.short	0x0064
        /*001c*/ 	.short	0x0082
	.zero		2


//--------------------- .nv.info                  --------------------------
	.section	.nv.info,"",@"SHT_CUDA_INFO"
	.align	4


	//----- nvinfo : EIATTR_REGCOUNT
	.align		4
        /*0000*/ 	.byte	0x04, 0x2f
        /*0002*/ 	.short	(.L_41 - .L_40)
	.align		4
.L_40:
        /*0004*/ 	.word	index@(_Z15TestLoadStripedPi)
        /*0008*/ 	.word	0x00000004


	//----- nvinfo : EIATTR_FRAME_SIZE
	.align		4
.L_41:
        /*000c*/ 	.byte	0x04, 0x11
        /*000e*/ 	.short	(.L_43 - .L_42)
	.align		4
.L_42:
        /*0010*/ 	.word	index@(_Z15TestLoadStripedPi)
        /*0014*/ 	.word	0x00000000


	//----- nvinfo : EIATTR_REGCOUNT
	.align		4
.L_43:
        /*0018*/ 	.byte	0x04, 0x2f
        /*001a*/ 	.short	(.L_45 - .L_44)
	.align		4
.L_44:
        /*001c*/ 	.word	index@(_Z22BlockedToStripedKernelPi)
        /*0020*/ 	.word	0x00000004


	//----- nvinfo : EIATTR_FRAME_SIZE
	.align		4
.L_45:
        /*0024*/ 	.byte	0x04, 0x11
        /*0026*/ 	.short	(.L_47 - .L_46)
	.align		4
.L_46:
        /*0028*/ 	.word	index@(_Z22BlockedToStripedKernelPi)
        /*002c*/ 	.word	0x00000000


	//----- nvinfo : EIATTR_REGCOUNT
	.align		4
.L_47:
        /*0030*/ 	.byte	0x04, 0x2f
        /*0032*/ 	.short	(.L_49 - .L_48)
	.align		4
.L_48:
        /*0034*/ 	.word	index@(_ZN3cub18CUB_300001_SM_10006detail11EmptyKernelIvEEvv)
        /*0038*/ 	.word	0x00000004


	//----- nvinfo : EIATTR_FRAME_SIZE
	.align		4
.L_49:
        /*003c*/ 	.byte	0x04, 0x11
        /*003e*/ 	.short	(.L_51 - .L_50)
	.align		4
.L_50:
        /*0040*/ 	.word	index@(_ZN3cub18CUB_300001_SM_10006detail11EmptyKernelIvEEvv)
        /*0044*/ 	.word	0x00000000


	//----- nvinfo : EIATTR_MIN_STACK_SIZE
	.align		4
.L_51:
        /*0048*/ 	.byte	0x04, 0x12
        /*004a*/ 	.short	(.L_53 - .L_52)
	.align		4
.L_52:
        /*004c*/ 	.word	index@(_ZN3cub18CUB_300001_SM_10006detail11EmptyKernelIvEEvv)
        /*0050*/ 	.word	0x00000000


	//----- nvinfo : EIATTR_MIN_STACK_SIZE
	.align		4
.L_53:
        /*0054*/ 	.byte	0x04, 0x12
        /*0056*/ 	.short	(.L_55 - .L_54)
	.align		4
.L_54:
        /*0058*/ 	.word	index@(_Z22BlockedToStripedKernelPi)
        /*005c*/ 	.word	0x00000000


	//----- nvinfo : EIATTR_MIN_STACK_SIZE
	.align		4
.L_55:
        /*0060*/ 	.byte	0x04, 0x12
        /*0062*/ 	.short	(.L_57 - .L_56)
	.align		4
.L_56:
        /*0064*/ 	.word	index@(_Z15TestLoadStripedPi)
        /*0068*/ 	.word	0x00000000
.L_57:


//--------------------- .nv.compat                --------------------------
	.section	.nv.compat,"",@"SHT_CUDA_COMPAT_INFO"
	.align	4
        /*0000*/ 	.byte	0x02, 0x09, 0x00, 0x00, 0x02, 0x02, 0x01, 0x00, 0x02, 0x05, 0x05, 0x00, 0x03, 0x07, 0x01, 0x01
        /*0010*/ 	.byte	0x02, 0x03, 0x00, 0x00, 0x02, 0x06, 0x01, 0x00, 0x04, 0x0b, 0x08, 0x00, 0x09, 0x00, 0x00, 0x00
        /*0020*/ 	.byte	0x00, 0x00, 0x00, 0x00


//--------------------- .nv.info._ZN3cub18CUB_300001_SM_10006detail11EmptyKernelIvEEvv --------------------------
	.section	.nv.info._ZN3cub18CUB_300001_SM_10006detail11EmptyKernelIvEEvv,"",@"SHT_CUDA_INFO"
	.sectionflags	@""
	.align	4


	//----- nvinfo : EIATTR_CUDA_API_VERSION
	.align		4
        /*0000*/ 	.byte	0x04, 0x37
        /*0002*/ 	.short	(.L_59 - .L_58)
.L_58:
        /*0004*/ 	.word	0x00000082


	//----- nvinfo : EIATTR_SPARSE_MMA_MASK
	.align		4
.L_59:
        /*0008*/ 	.byte	0x03, 0x50
        /*000a*/ 	.short	0x0000


	//----- nvinfo : EIATTR_MAXREG_COUNT
	.align		4
        /*000c*/ 	.byte	0x03, 0x1b
        /*000e*/ 	.short	0x00ff


	//----- nvinfo : EIATTR_MERCURY_ISA_VERSION
	.align		4
        /*0010*/ 	.byte	0x03, 0x5f
        /*0012*/ 	.short	0x0101


	//----- nvinfo : EIATTR_VRC_CTA_INIT_COUNT
	.align		4
        /*0014*/ 	.byte	0x02, 0x4a
	.zero		1
	.zero		1


	//----- nvinfo : EIATTR_EXIT_INSTR_OFFSETS
	.align		4
        /*0018*/ 	.byte	0x04, 0x1c
        /*001a*/ 	.short	(.L_61 - .L_60)


	//   ....[0]....
.L_60:
        /*001c*/ 	.word	0x00000010


	//----- nvinfo : EIATTR_SW_WAR
	.align		4
.L_61:
        /*0020*/ 	.byte	0x04, 0x36
        /*0022*/ 	.short	(.L_63 - .L_62)
.L_62:
        /*0024*/ 	.word	0x00000008
.L_63:


//--------------------- .nv.info._Z22BlockedToStripedKernelPi --------------------------
	.section	.nv.info._Z22BlockedToStripedKernelPi,"",@"SHT_CUDA_INFO"
	.sectionflags	@""
	.align	4


	//----- nvinfo : EIATTR_CUDA_API_VERSION
	.align		4
        /*0000*/ 	.byte	0x04, 0x37
        /*0002*/ 	.short	(.L_65 - .L_64)
.L_64:
        /*0004*/ 	.word	0x00000082


	//----- nvinfo : EIATTR_KPARAM_INFO
	.align		4
.L_65:
        /*0008*/ 	.byte	0x04, 0x17
        /*000a*/ 	.short	(.L_67 - .L_66)
.L_66:
        /*000c*/ 	.word	0x00000000
        /*0010*/ 	.short	0x0000
        /*0012*/ 	.short	0x0000
        /*0014*/ 	.byte	0x00, 0xf5, 0x21, 0x00


	//----- nvinfo : EIATTR_SPARSE_MMA_MASK
	.align		4
.L_67:
        /*0018*/ 	.byte	0x03, 0x50
        /*001a*/ 	.short	0x0000


	//----- nvinfo : EIATTR_MAXREG_COUNT
	.align		4
        /*001c*/ 	.byte	0x03, 0x1b
        /*001e*/ 	.short	0x00ff


	//----- nvinfo : EIATTR_MERCURY_ISA_VERSION
	.align		4
        /*0020*/ 	.byte	0x03, 0x5f
        /*0022*/ 	.short	0x0101


	//----- nvinfo : EIATTR_VRC_CTA_INIT_COUNT
	.align		4
        /*0024*/ 	.byte	0x02, 0x4a
	.zero		1
	.zero		1


	//----- nvinfo : EIATTR_EXIT_INSTR_OFFSETS
	.align		4
        /*0028*/ 	.byte	0x04, 0x1c
        /*002a*/ 	.short	(.L_69 - .L_68)


	//   ....[0]....
.L_68:
        /*002c*/ 	.word	0x00000010


	//----- nvinfo : EIATTR_CBANK_PARAM_SIZE
	.align		4
.L_69:
        /*0030*/ 	.byte	0x03, 0x19
        /*0032*/ 	.short	0x0008


	//----- nvinfo : EIATTR_PARAM_CBANK
	.align		4
        /*0034*/ 	.byte	0x04, 0x0a
        /*0036*/ 	.short	(.L_71 - .L_70)
	.align		4
.L_70:
        /*0038*/ 	.word	index@(.nv.constant0._Z22BlockedToStripedKernelPi)
        /*003c*/ 	.short	0x0380
        /*003e*/ 	.short	0x0008


	//----- nvinfo : EIATTR_SW_WAR
	.align		4
.L_71:
        /*0040*/ 	.byte	0x04, 0x36
        /*0042*/ 	.short	(.L_73 - .L_72)
.L_72:
        /*0044*/ 	.word	0x00000008
.L_73:


//--------------------- .nv.info._Z15TestLoadStripedPi --------------------------
	.section	.nv.info._Z15TestLoadStripedPi,"",@"SHT_CUDA_INFO"
	.sectionflags	@""
	.align	4


	//----- nvinfo : EIATTR_CUDA_API_VERSION
	.align		4
        /*0000*/ 	.byte	0x04, 0x37
        /*0002*/ 	.short	(.L_75 - .L_74)
.L_74:
        /*0004*/ 	.word	0x00000082


	//----- nvinfo : EIATTR_KPARAM_INFO
	.align		4
.L_75:
        /*0008*/ 	.byte	0x04, 0x17
        /*000a*/ 	.short	(.L_77 - .L_76)
.L_76:
        /*000c*/ 	.word	0x00000000
        /*0010*/ 	.short	0x0000
        /*0012*/ 	.short	0x0000
        /*0014*/ 	.byte	0x00, 0xf5, 0x21, 0x00


	//----- nvinfo : EIATTR_SPARSE_MMA_MASK
	.align		4
.L_77:
        /*0018*/ 	.byte	0x03, 0x50
        /*001a*/ 	.short	0x0000


	//----- nvinfo : EIATTR_MAXREG_COUNT
	.align		4
        /*001c*/ 	.byte	0x03, 0x1b
        /*001e*/ 	.short	0x00ff


	//----- nvinfo : EIATTR_MERCURY_ISA_VERSION
	.align		4
        /*0020*/ 	.byte	0x03, 0x5f
        /*0022*/ 	.short	0x0101


	//----- nvinfo : EIATTR_VRC_CTA_INIT_COUNT
	.align		4
        /*0024*/ 	.byte	0x02, 0x4a
	.zero		1
	.zero		1


	//----- nvinfo : EIATTR_EXIT_INSTR_OFFSETS
	.align		4
        /*0028*/ 	.byte	0x04, 0x1c
        /*002a*/ 	.short	(.L_79 - .L_78)


	//   ....[0]....
.L_78:
        /*002c*/ 	.word	0x00000010


	//----- nvinfo : EIATTR_CBANK_PARAM_SIZE
	.align		4
.L_79:
        /*0030*/ 	.byte	0x03, 0x19
        /*0032*/ 	.short	0x0008


	//----- nvinfo : EIATTR_PARAM_CBANK
	.align		4
        /*0034*/ 	.byte	0x04, 0x0a
        /*0036*/ 	.short	(.L_81 - .L_80)
	.align		4
.L_80:
        /*0038*/ 	.word	index@(.nv.constant0._Z15TestLoadStripedPi)
        /*003c*/ 	.short	0x0380
        /*003e*/ 	.short	0x0008


	//----- nvinfo : EIATTR_SW_WAR
	.align		4
.L_81:
        /*0040*/ 	.byte	0x04, 0x36
        /*0042*/ 	.short	(.L_83 - .L_82)
.L_82:
        /*0044*/ 	.word	0x00000008
.L_83:


//--------------------- .nv.callgraph             --------------------------
	.section	.nv.callgraph,"",@"SHT_CUDA_CALLGRAPH"
	.align	4
	.sectionentsize	8
	.align		4
        /*0000*/ 	.word	0x00000000
	.align		4
        /*0004*/ 	.word	0xffffffff
	.align		4
        /*0008*/ 	.word	0x00000000
	.align		4
        /*000c*/ 	.word	0xfffffffe
	.align		4
        /*0010*/ 	.word	0x00000000
	.align		4
        /*0014*/ 	.word	0xfffffffd
	.align		4
        /*0018*/ 	.word	0x00000000
	.align		4
        /*001c*/ 	.word	0xfffffffc


//--------------------- .nv.constant4             --------------------------
	.section	.nv.constant4,"a",@progbits
	.align	8
	.align		8
.nv.constant4:
        /*0000*/ 	.dword	_ZN34_INTERNAL_744af915_4_k_cu_ecaeba584cuda3std3__45__cpo5beginE
	.align		8
        /*0008*/ 	.dword	_ZN34_INTERNAL_744af915_4_k_cu_ecaeba584cuda3std3__45__cpo3endE
	.align		8
        /*0010*/ 	.dword	_ZN34_INTERNAL_744af915_4_k_cu_ecaeba584cuda3std3__45__cpo6cbeginE
	.align		8
        /*0018*/ 	.dword	_ZN34_INTERNAL_744af915_4_k_cu_ecaeba584cuda3std3__45__cpo4cendE
	.align		8
        /*0020*/ 	.dword	_ZN34_INTERNAL_744af915_4_k_cu_ecaeba584cuda3std3__45__cpo6rbeginE
	.align		8
        /*0028*/ 	.dword	_ZN34_INTERNAL_744af915_4_k_cu_ecaeba584cuda3std3__45__cpo4rendE
	.align		8
        /*0030*/ 	.dword	_ZN34_INTERNAL_744af915_4_k_cu_ecaeba584cuda3std3__45__cpo7crbeginE
	.align		8
        /*0038*/ 	.dword	_ZN34_INTERNAL_744af915_4_k_cu_ecaeba584cuda3std3__45__cpo5crendE
	.align		8
        /*0040*/ 	.dword	_ZN34_INTERNAL_744af915_4_k_cu_ecaeba584cuda3std3__436_GLOBAL__N__744af915_4_k_cu_ecaeba586ignoreE
	.align		8
        /*0048*/ 	.dword	_ZN34_INTERNAL_744af915_4_k_cu_ecaeba584cuda3std3__419piecewise_constructE
	.align		8
        /*0050*/ 	.dword	_ZN34_INTERNAL_744af915_4_k_cu_ecaeba584cuda3std3__48in_placeE
	.align		8
        /*0058*/ 	.dword	_ZN34_INTERNAL_744af915_4_k_cu_ecaeba584cuda3std3__420unreachable_sentinelE
	.align		8
        /*0060*/ 	.dword	_ZN34_INTERNAL_744af915_4_k_cu_ecaeba584cuda3std3__47nulloptE
	.align		8
        /*0068*/ 	.dword	_ZN34_INTERNAL_744af915_4_k_cu_ecaeba584cuda3std3__48unexpectE
	.align		8
        /*0070*/ 	.dword	_ZN34_INTERNAL_744af915_4_k_cu_ecaeba584cuda3std6ranges3__45__cpo4swapE
	.align		8
        /*0078*/ 	.dword	_ZN34_INTERNAL_744af915_4_k_cu_ecaeba584cuda3std6ranges3__45__cpo9iter_moveE
	.align		8
        /*0080*/ 	.dword	_ZN34_INTERNAL_744af915_4_k_cu_ecaeba584cuda3std6ranges3__45__cpo5beginE
	.align		8
        /*0088*/ 	.dword	_ZN34_INTERNAL_744af915_4_k_cu_ecaeba584cuda3std6ranges3__45__cpo3endE
	.align		8
        /*0090*/ 	.dword	_ZN34_INTERNAL_744af915_4_k_cu_ecaeba584cuda3std6ranges3__45__cpo6cbeginE
	.align		8
        /*0098*/ 	.dword	_ZN34_INTERNAL_744af915_4_k_cu_ecaeba584cuda3std6ranges3__45__cpo4cendE
	.align		8
        /*00a0*/ 	.dword	_ZN34_INTERNAL_744af915_4_k_cu_ecaeba584cuda3std6ranges3__45__cpo7advanceE
	.align		8
        /*00a8*/ 	.dword	_ZN34_INTERNAL_744af915_4_k_cu_ecaeba584cuda3std6ranges3__45__cpo9iter_swapE
	.align		8
        /*00b0*/ 	.dword	_ZN34_INTERNAL_744af915_4_k_cu_ecaeba584cuda3std6ranges3__45__cpo4nextE
	.align		8
        /*00b8*/ 	.dword	_ZN34_INTERNAL_744af915_4_k_cu_ecaeba584cuda3std6ranges3__45__cpo4prevE
	.align		8
        /*00c0*/ 	.dword	_ZN34_INTERNAL_744af915_4_k_cu_ecaeba584cuda3std6ranges3__45__cpo4dataE
	.align		8
        /*00c8*/ 	.dword	_ZN34_INTERNAL_744af915_4_k_cu_ecaeba584cuda3std6ranges3__45__cpo5cdataE
	.align		8
        /*00d0*/ 	.dword	_ZN34_INTERNAL_744af915_4_k_cu_ecaeba584cuda3std6ranges3__45__cpo4sizeE
	.align		8
        /*00d8*/ 	.dword	_ZN34_INTERNAL_744af915_4_k_cu_ecaeba584cuda3std6ranges3__45__cpo5ssizeE
	.align		8
        /*00e0*/ 	.dword	_ZN34_INTERNAL_744af915_4_k_cu_ecaeba584cuda3std6ranges3__45__cpo8distanceE
	.align		8
        /*00e8*/ 	.dword	_ZN34_INTERNAL_744af915_4_k_cu_ecaeba586thrust24THRUST_300001_SM_1000_NS6system6detail10sequential3seqE
	.align		8
        /*00f0*/ 	.dword	_ZN34_INTERNAL_744af915_4_k_cu_ecaeba586thrust24THRUST_300001_SM_1000_NS12placeholders2_1E
	.align		8
        /*00f8*/ 	.dword	_ZN34_INTERNAL_744af915_4_k_cu_ecaeba586thrust24THRUST_300001_SM_1000_NS12placeholders2_2E
	.align		8
        /*0100*/ 	.dword	_ZN34_INTERNAL_744af915_4_k_cu_ecaeba586thrust24THRUST_300001_SM_1000_NS12placeholders2_3E
	.align		8
        /*0108*/ 	.dword	_ZN34_INTERNAL_744af915_4_k_cu_ecaeba586thrust24THRUST_300001_SM_1000_NS12placeholders2_4E
	.align		8
        /*0110*/ 	.dword	_ZN34_INTERNAL_744af915_4_k_cu_ecaeba586thrust24THRUST_300001_SM_1000_NS12placeholders2_5E
	.align		8
        /*0118*/ 	.dword	_ZN34_INTERNAL_744af915_4_k_cu_ecaeba586thrust24THRUST_300001_SM_1000_NS12placeholders2_6E
	.align		8
        /*0120*/ 	.dword	_ZN34_INTERNAL_744af915_4_k_cu_ecaeba586thrust24THRUST_300001_SM_1000_NS12placeholders2_7E
	.align		8
        /*0128*/ 	.dword	_ZN34_INTERNAL_744af915_4_k_cu_ecaeba586thrust24THRUST_300001_SM_1000_NS12placeholders2_8E
	.align		8
        /*0130*/ 	.dword	_ZN34_INTERNAL_744af915_4_k_cu_ecaeba586thrust24THRUST_300001_SM_1000_NS12placeholders2_9E
	.align		8
        /*0138*/ 	.dword	_ZN34_INTERNAL_744af915_4_k_cu_ecaeba586thrust24THRUST_300001_SM_1000_NS12placeholders3_10E


//--------------------- .text._ZN3cub18CUB_300001_SM_10006detail11EmptyKernelIvEEvv --------------------------
	.section	.text._ZN3cub18CUB_300001_SM_10006detail11EmptyKernelIvEEvv,"ax",@progbits
	.align	128
        .global         _ZN3cub18CUB_300001_SM_10006detail11EmptyKernelIvEEvv
        .type           _ZN3cub18CUB_300001_SM_10006detail11EmptyKernelIvEEvv,@function
        .size           _ZN3cub18CUB_300001_SM_10006detail11EmptyKernelIvEEvv,(.L_x_3 - _ZN3cub18CUB_300001_SM_10006detail11EmptyKernelIvEEvv)
        .other          _ZN3cub18CUB_300001_SM_10006detail11EmptyKernelIvEEvv,@"STO_CUDA_ENTRY STV_DEFAULT"
_ZN3cub18CUB_300001_SM_10006detail11EmptyKernelIvEEvv:
.text._ZN3cub18CUB_300001_SM_10006detail11EmptyKernelIvEEvv:
[----:B------:R-:W-:Y:S01]  /*0000*/  LDC R1, c[0x0][0x37c] ;  /* 0x0000df00ff017b82 */ /* 0x000fe20000000800 */
[----:B------:R-:W-:Y:S05]  /*0010*/  EXIT ;  /* 0x000000000000794d */ /* 0x000fea0003800000 */
.L_x_0:
[----:B------:R-:W-:-:S00]  /*0020*/  BRA `(.L_x_0) ;  /* 0xfffffffc00fc7947 */ /* 0x000fc0000383ffff */
[----:B------:R-:W-:-:S00]  /*0030*/  NOP ;  /* 0x0000000000007918 */ /* 0x000fc00000000000 */
        /* <DEDUP_REMOVED lines=12> */
.L_x_3:


//--------------------- .text._Z22BlockedToStripedKernelPi --------------------------
	.section	.text._Z22BlockedToStripedKernelPi,"ax",@progbits
	.align	128
        .global         _Z22BlockedToStripedKernelPi
        .type           _Z22BlockedToStripedKernelPi,@function
        .size           _Z22BlockedToStripedKernelPi,(.L_x_4 - _Z22BlockedToStripedKernelPi)
        .other          _Z22BlockedToStripedKernelPi,@"STO_CUDA_ENTRY STV_DEFAULT"
_Z22BlockedToStripedKernelPi:
.text._Z22BlockedToStripedKernelPi:
[----:B------:R-:W-:Y:S01]  /*0000*/  LDC R1, c[0x0][0x37c] ;  /* 0x0000df00ff017b82 */ /* 0x000fe20000000800 */
[----:B------:R-:W-:Y:S05]  /*0010*/  EXIT ;  /* 0x000000000000794d */ /* 0x000fea0003800000 */
.L_x_1:
        /* <DEDUP_REMOVED lines=14> */
.L_x_4:


//--------------------- .text._Z15TestLoadStripedPi --------------------------
	.section	.text._Z15TestLoadStripedPi,"ax",@progbits
	.align	128
        .global         _Z15TestLoadStripedPi
        .type           _Z15TestLoadStripedPi,@function
        .size           _Z15TestLoadStripedPi,(.L_x_5 - _Z15TestLoadStripedPi)
        .other          _Z15TestLoadStripedPi,@"STO_CUDA_ENTRY STV_DEFAULT"
_Z15TestLoadStripedPi:
.text._Z15TestLoadStripedPi:
[----:B------:R-:W-:Y:S01]  /*0000*/  LDC R1, c[0x0][0x37c] ;  /* 0x0000df00ff017b82 */ /* 0x000fe20000000800 */
[----:B------:R-:W-:Y:S05]  /*0010*/  EXIT ;  /* 0x000000000000794d */ /* 0x000fea0003800000 */
.L_x_2:
        /* <DEDUP_REMOVED lines=14> */
.L_x_5:


//--------------------- .nv.shared.reserved.0     --------------------------
	.section	.nv.shared.reserved.0,"aw",@nobits
	.weak		__nv_reservedSMEM_offset_0_alias
	.size		__nv_reservedSMEM_offset_0_alias, 0, 64
	.other		__nv_reservedSMEM_offset_0_alias,@"STO_CUDA_RESERVED_SHARED STV_DEFAULT"
__nv_reservedSMEM_offset_0_alias:
	.zero		0
	.zero		64


//--------------------- .nv.global                --------------------------
	.section	.nv.global,"aw",@nobits
.nv.global:
	.type		_ZN34_INTERNAL_744af915_4_k_cu_ecaeba586thrust24THRUST_300001_SM_1000_NS12placeholders2_5E,@object
	.size		_ZN34_INTERNAL_744af915_4_k_cu_ecaeba586thrust24THRUST_300001_SM_1000_NS12placeholders2_5E,(_ZN34_INTERNAL_744af915_4_k_cu_ecaeba584cuda3std3__45__cpo6cbeginE - _ZN34_INTERNAL_744af915_4_k_cu_ecaeba586thrust24THRUST_300001_SM_1000_NS12placeholders2_5E)
_ZN34_INTERNAL_744af915_4_k_cu_ecaeba586thrust24THRUST_300001_SM_1000_NS12placeholders2_5E:
	.zero		1
	.type		_ZN34_INTERNAL_744af915_4_k_cu_ecaeba584cuda3std3__45__cpo6cbeginE,@object
	.size		_ZN34_INTERNAL_744af915_4_k_cu_ecaeba584cuda3std3__45__cpo6cbeginE,(_ZN34_INTERNAL_744af915_4_k_cu_ecaeba584cuda3std6ranges3__45__cpo6cbeginE - _ZN34_INTERNAL_744af915_4_k_cu_ecaeba584cuda3std3__45__cpo6cbeginE)
_ZN34_INTERNAL_744af915_4_k_cu_ecaeba584cuda3std3__45__cpo6cbeginE:
	.zero		1
	.type		_ZN34_INTERNAL_744af915_4_k_cu_ecaeba584cuda3std6ranges3__45__cpo6cbeginE,@object
	.size		_ZN34_INTERNAL_744af915_4_k_cu_ecaeba584cuda3std6ranges3__45__cpo6cbeginE,(_ZN34_INTERNAL_744af915_4_k_cu_ecaeba584cuda3std3__48in_placeE - _ZN34_INTERNAL_744af915_4_k_cu_ecaeba584cuda3std6ranges3__45__cpo6cbeginE)
_ZN34_INTERNAL_744af915_4_k_cu_ecaeba584cuda3std6ranges3__45__cpo6cbeginE:
	.zero		1
	.type		_ZN34_INTERNAL_744af915_4_k_cu_ecaeba584cuda3std3__48in_placeE,@object
	.size		_ZN34_INTERNAL_744af915_4_k_cu_ecaeba584cuda3std3__48in_placeE,(_ZN34_INTERNAL_744af915_4_k_cu_ecaeba584cuda3std6ranges3__45__cpo4sizeE - _ZN34_INTERNAL_744af915_4_k_cu_ecaeba584cuda3std3__48in_placeE)
_ZN34_INTERNAL_744af915_4_k_cu_ecaeba584cuda3std3__48in_placeE:
	.zero		1
	.type		_ZN34_INTERNAL_744af915_4_k_cu_ecaeba584cuda3std6ranges3__45__cpo4sizeE,@object
	.size		_ZN34_INTERNAL_744af915_4_k_cu_ecaeba584cuda3std6ranges3__45__cpo4sizeE,(_ZN34_INTERNAL_744af915_4_k_cu_ecaeba586thrust24THRUST_300001_SM_1000_NS12placeholders2_9E - _ZN34_INTERNAL_744af915_4_k_cu_ecaeba584cuda3std6ranges3__45__cpo4sizeE)
_ZN34_INTERNAL_744af915_4_k_cu_ecaeba584cuda3std6ranges3__45__cpo4sizeE:
	.zero		1
	.type		_ZN34_INTERNAL_744af915_4_k_cu_ecaeba586thrust24THRUST_300001_SM_1000_NS12placeholders2_9E,@object
	.size		_ZN34_INTERNAL_744af915_4_k_cu_ecaeba586thrust24THRUST_300001_SM_1000_NS12placeholders2_9E,(_ZN34_INTERNAL_744af915_4_k_cu_ecaeba584cuda3std3__45__cpo7crbeginE - _ZN34_INTERNAL_744af915_4_k_cu_ecaeba586thrust24THRUST_300001_SM_1000_NS12placeholders2_9E)
_ZN34_INTERNAL_744af915_4_k_cu_ecaeba586thrust24THRUST_300001_SM_1000_NS12placeholders2_9E:
	.zero		1
	.type		_ZN34_INTERNAL_744af915_4_k_cu_ecaeba584cuda3std3__45__cpo7crbeginE,@object
	.size		_ZN34_INTERNAL_744af915_4_k_cu_ecaeba584cuda3std3__45__cpo7crbeginE,(_ZN34_INTERNAL_744af915_4_k_cu_ecaeba584cuda3std6ranges3__45__cpo4nextE - _ZN34_INTERNAL_744af915_4_k_cu_ecaeba584cuda3std3__45__cpo7crbeginE)
_ZN34_INTERNAL_744af915_4_k_cu_ecaeba584cuda3std3__45__cpo7crbeginE:
	.zero		1
	.type		_ZN34_INTERNAL_744af915_4_k_cu_ecaeba584cuda3std6ranges3__45__cpo4nextE,@object
	.size		_ZN34_INTERNAL_744af915_4_k_cu_ecaeba584cuda3std6ranges3__45__cpo4nextE,(_ZN34_INTERNAL_744af915_4_k_cu_ecaeba584cuda3std6ranges3__45__cpo4swapE - _ZN34_INTERNAL_744af915_4_k_cu_ecaeba584cuda3std6ranges3__45__cpo4nextE)
_ZN34_INTERNAL_744af915_4_k_cu_ecaeba584cuda3std6ranges3__45__cpo4nextE:
	.zero		1
	.type		_ZN34_INTERNAL_744af915_4_k_cu_ecaeba584cuda3std6ranges3__45__cpo4swapE,@object
	.size		_ZN34_INTERNAL_744af915_4_k_cu_ecaeba584cuda3std6ranges3__45__cpo4swapE,(_ZN34_INTERNAL_744af915_4_k_cu_ecaeba586thrust24THRUST_300001_SM_1000_NS12placeholders2_1E - _ZN34_INTERNAL_744af915_4_k_cu_ecaeba584cuda3std6ranges3__45__cpo4swapE)
_ZN34_INTERNAL_744af915_4_k_cu_ecaeba584cuda3std6ranges3__45__cpo4swapE:
	.zero		1
	.type		_ZN34_INTERNAL_744af915_4_k_cu_ecaeba586thrust24THRUST_300001_SM_1000_NS12placeholders2_1E,@object
	.size		_ZN34_INTERNAL_744af915_4_k_cu_ecaeba586thrust24THRUST_300001_SM_1000_NS12placeholders2_1E,(_ZN34_INTERNAL_744af915_4_k_cu_ecaeba586thrust24THRUST_300001_SM_1000_NS12placeholders2_3E - _ZN34_INTERNAL_744af915_4_k_cu_ecaeba586thrust24THRUST_300001_SM_1000_NS12placeholders2_1E)
_ZN34_INTERNAL_744af915_4_k_cu_ecaeba586thrust24THRUST_300001_SM_1000_NS12placeholders2_1E:
	.zero		1
	.type		_ZN34_INTERNAL_744af915_4_k_cu_ecaeba586thrust24THRUST_300001_SM_1000_NS12placeholders2_3E,@object
	.size		_ZN34_INTERNAL_744af915_4_k_cu_ecaeba586thrust24THRUST_300001_SM_1000_NS12placeholders2_3E,(_ZN34_INTERNAL_744af915_4_k_cu_ecaeba584cuda3std3__45__cpo5beginE - _ZN34_INTERNAL_744af915_4_k_cu_ecaeba586thrust24THRUST_300001_SM_1000_NS12placeholders2_3E)
_ZN34_INTERNAL_744af915_4_k_cu_ecaeba586thrust24THRUST_300001_SM_1000_NS12placeholders2_3E:
	.zero		1
	.type		_ZN34_INTERNAL_744af915_4_k_cu_ecaeba584cuda3std3__45__cpo5beginE,@object
	.size		_ZN34_INTERNAL_744af915_4_k_cu_ecaeba584cuda3std3__45__cpo5beginE,(_ZN34_INTERNAL_744af915_4_k_cu_ecaeba584cuda3std6ranges3__45__cpo5beginE - _ZN34_INTERNAL_744af915_4_k_cu_ecaeba584cuda3std3__45__cpo5beginE)
_ZN34_INTERNAL_744af915_4_k_cu_ecaeba584cuda3std3__45__cpo5beginE:
	.zero		1
	.type		_ZN34_INTERNAL_744af915_4_k_cu_ecaeba584cuda3std6ranges3__45__cpo5beginE,@object
	.size		_ZN34_INTERNAL_744af915_4_k_cu_ecaeba584cuda3std6ranges3__45__cpo5beginE,(_ZN34_INTERNAL_744af915_4_k_cu_ecaeba584cuda3std3__436_GLOBAL__N__744af915_4_k_cu_ecaeba586ignoreE - _ZN34_INTERNAL_744af915_4_k_cu_ecaeba584cuda3std6ranges3__45__cpo5beginE)
_ZN34_INTERNAL_744af915_4_k_cu_ecaeba584cuda3std6ranges3__45__cpo5beginE:
	.zero		1
	.type		_ZN34_INTERNAL_744af915_4_k_cu_ecaeba584cuda3std3__436_GLOBAL__N__744af915_4_k_cu_ecaeba586ignoreE,@object
	.size		_ZN34_INTERNAL_744af915_4_k_cu_ecaeba584cuda3std3__436_GLOBAL__N__744af915_4_k_cu_ecaeba586ignoreE,(_ZN34_INTERNAL_744af915_4_k_cu_ecaeba584cuda3std6ranges3__45__cpo4dataE - _ZN34_INTERNAL_744af915_4_k_cu_ecaeba584cuda3std3__436_GLOBAL__N__744af915_4_k_cu_ecaeba586ignoreE)
_ZN34_INTERNAL_744af915_4_k_cu_ecaeba584cuda3std3__436_GLOBAL__N__744af915_4_k_cu_ecaeba586ignoreE:
	.zero		1
	.type		_ZN34_INTERNAL_744af915_4_k_cu_ecaeba584cuda3std6ranges3__45__cpo4dataE,@object
	.size		_ZN34_INTERNAL_744af915_4_k_cu_ecaeba584cuda3std6ranges3__45__cpo4dataE,(_ZN34_INTERNAL_744af915_4_k_cu_ecaeba586thrust24THRUST_300001_SM_1000_NS12placeholders2_7E - _ZN34_INTERNAL_744af915_4_k_cu_ecaeba584cuda3std6ranges3__45__cpo4dataE)
_ZN34_INTERNAL_744af915_4_k_cu_ecaeba584cuda3std6ranges3__45__cpo4dataE:
	.zero		1
	.type		_ZN34_INTERNAL_744af915_4_k_cu_ecaeba586thrust24THRUST_300001_SM_1000_NS12placeholders2_7E,@object
	.size		_ZN34_INTERNAL_744af915_4_k_cu_ecaeba586thrust24THRUST_300001_SM_1000_NS12placeholders2_7E,(_ZN34_INTERNAL_744af915_4_k_cu_ecaeba584cuda3std3__45__cpo6rbeginE - _ZN34_INTERNAL_744af915_4_k_cu_ecaeba586thrust24THRUST_300001_SM_1000_NS12placeholders2_7E)
_ZN34_INTERNAL_744af915_4_k_cu_ecaeba586thrust24THRUST_300001_SM_1000_NS12placeholders2_7E:
	.zero		1
	.type		_ZN34_INTERNAL_744af915_4_k_cu_ecaeba584cuda3std3__45__cpo6rbeginE,@object
	.size		_ZN34_INTERNAL_744af915_4_k_cu_ecaeba584cuda3std3__45__cpo6rbeginE,(_ZN34_INTERNAL_744af915_4_k_cu_ecaeba584cuda3std6ranges3__45__cpo7advanceE - _ZN34_INTERNAL_744af915_4_k_cu_ecaeba584cuda3std3__45__cpo6rbeginE)
_ZN34_INTERNAL_744af915_4_k_cu_ecaeba584cuda3std3__45__cpo6rbeginE:
	.zero		1
	.type		_ZN34_INTERNAL_744af915_4_k_cu_ecaeba584cuda3std6ranges3__45__cpo7advanceE,@object
	.size		_ZN34_INTERNAL_744af915_4_k_cu_ecaeba584cuda3std6ranges3__45__cpo7advanceE,(_ZN34_INTERNAL_744af915_4_k_cu_ecaeba584cuda3std3__47nulloptE - _ZN34_INTERNAL_744af915_4_k_cu_ecaeba584cuda3std6ranges3__45__cpo7advanceE)
_ZN34_INTERNAL_744af915_4_k_cu_ecaeba584cuda3std6ranges3__45__cpo7advanceE:
	.zero		1
	.type		_ZN34_INTERNAL_744af915_4_k_cu_ecaeba584cuda3std3__47nulloptE,@object
	.size		_ZN34_INTERNAL_744af915_4_k_cu_ecaeba584cuda3std3__47nulloptE,(_ZN34_INTERNAL_744af915_4_k_cu_ecaeba584cuda3std6ranges3__45__cpo8distanceE - _ZN34_INTERNAL_744af915_4_k_cu_ecaeba584cuda3std3__47nulloptE)
_ZN34_INTERNAL_744af915_4_k_cu_ecaeba584cuda3std3__47nulloptE:
	.zero		1
	.type		_ZN34_INTERNAL_744af915_4_k_cu_ecaeba584cuda3std6ranges3__45__cpo8distanceE,@object
	.size		_ZN34_INTERNAL_744af915_4_k_cu_ecaeba584cuda3std6ranges3__45__cpo8distanceE,(_ZN34_INTERNAL_744af915_4_k_cu_ecaeba586thrust24THRUST_300001_SM_1000_NS12placeholders2_6E - _ZN34_INTERNAL_744af915_4_k_cu_ecaeba584cuda3std6ranges3__45__cpo8distanceE)
_ZN34_INTERNAL_744af915_4_k_cu_ecaeba584cuda3std6ranges3__45__cpo8distanceE:
	.zero		1
	.type		_ZN34_INTERNAL_744af915_4_k_cu_ecaeba586thrust24THRUST_300001_SM_1000_NS12placeholders2_6E,@object
	.size		_ZN34_INTERNAL_744af915_4_k_cu_ecaeba586thrust24THRUST_300001_SM_1000_NS12placeholders2_6E,(_ZN34_INTERNAL_744af915_4_k_cu_ecaeba584cuda3std3__45__cpo4cendE - _ZN34_INTERNAL_744af915_4_k_cu_ecaeba586thrust24THRUST_300001_SM_1000_NS12placeholders2_6E)
_ZN34_INTERNAL_744af915_4_k_cu_ecaeba586thrust24THRUST_300001_SM_1000_NS12placeholders2_6E:
	.zero		1
	.type		_ZN34_INTERNAL_744af915_4_k_cu_ecaeba584cuda3std3__45__cpo4cendE,@object
	.size		_ZN34_INTERNAL_744af915_4_k_cu_ecaeba584cuda3std3__45__cpo4cendE,(_ZN34_INTERNAL_744af915_4_k_cu_ecaeba584cuda3std6ranges3__45__cpo4cendE - _ZN34_INTERNAL_744af915_4_k_cu_ecaeba584cuda3std3__45__cpo4cendE)
_ZN34_INTERNAL_744af915_4_k_cu_ecaeba584cuda3std3__45__cpo4cendE:
	.zero		1
	.type		_ZN34_INTERNAL_744af915_4_k_cu_ecaeba584cuda3std6ranges3__45__cpo4cendE,@object
	.size		_ZN34_INTERNAL_744af915_4_k_cu_ecaeba584cuda3std6ranges3__45__cpo4cendE,(_ZN34_INTERNAL_744af915_4_k_cu_ecaeba584cuda3std3__420unreachable_sentinelE - _ZN34_INTERNAL_744af915_4_k_cu_ecaeba584cuda3std6ranges3__45__cpo4cendE)
_ZN34_INTERNAL_744af915_4_k_cu_ecaeba584cuda3std6ranges3__45__cpo4cendE:
	.zero		1
	.type		_ZN34_INTERNAL_744af915_4_k_cu_ecaeba584cuda3std3__420unreachable_sentinelE,@object
	.size		_ZN34_INTERNAL_744af915_4_k_cu_ecaeba584cuda3std3__420unreachable_sentinelE,(_ZN34_INTERNAL_744af915_4_k_cu_ecaeba584cuda3std6ranges3__45__cpo5ssizeE - _ZN34_INTERNAL_744af915_4_k_cu_ecaeba584cuda3std3__420unreachable_sentinelE)
_ZN34_INTERNAL_744af915_4_k_cu_ecaeba584cuda3std3__420unreachable_sentinelE:
	.zero		1
	.type		_ZN34_INTERNAL_744af915_4_k_cu_ecaeba584cuda3std6ranges3__45__cpo5ssizeE,@object
	.size		_ZN34_INTERNAL_744af915_4_k_cu_ecaeba584cuda3std6ranges3__45__cpo5ssizeE,(_ZN34_INTERNAL_744af915_4_k_cu_ecaeba586thrust24THRUST_300001_SM_1000_NS12placeholders3_10E - _ZN34_INTERNAL_744af915_4_k_cu_ecaeba584cuda3std6ranges3__45__cpo5ssizeE)
_ZN34_INTERNAL_744af915_4_k_cu_ecaeba584cuda3std6ranges3__45__cpo5ssizeE:
	.zero		1
	.type		_ZN34_INTERNAL_744af915_4_k_cu_ecaeba586thrust24THRUST_300001_SM_1000_NS12placeholders3_10E,@object
	.size		_ZN34_INTERNAL_744af915_4_k_cu_ecaeba586thrust24THRUST_300001_SM_1000_NS12placeholders3_10E,(_ZN34_INTERNAL_744af915_4_k_cu_ecaeba584cuda3std3__45__cpo5crendE - _ZN34_INTERNAL_744af915_4_k_cu_ecaeba586thrust24THRUST_300001_SM_1000_NS12placeholders3_10E)
_ZN34_INTERNAL_744af915_4_k_cu_ecaeba586thrust24THRUST_300001_SM_1000_NS12placeholders3_10E:
	.zero		1
	.type		_ZN34_INTERNAL_744af915_4_k_cu_ecaeba584cuda3std3__45__cpo5crendE,@object
	.size		_ZN34_INTERNAL_744af915_4_k_cu_ecaeba584cuda3std3__45__cpo5crendE,(_ZN34_INTERNAL_744af915_4_k_cu_ecaeba584cuda3std6ranges3__45__cpo4prevE - _ZN34_INTERNAL_744af915_4_k_cu_ecaeba584cuda3std3__45__cpo5crendE)
_ZN34_INTERNAL_744af915_4_k_cu_ecaeba584cuda3std3__45__cpo5crendE:
	.zero		1
	.type		_ZN34_INTERNAL_744af915_4_k_cu_ecaeba584cuda3std6ranges3__45__cpo4prevE,@object
	.size		_ZN34_INTERNAL_744af915_4_k_cu_ecaeba584cuda3std6ranges3__45__cpo4prevE,(_ZN34_INTERNAL_744af915_4_k_cu_ecaeba584cuda3std6ranges3__45__cpo9iter_moveE - _ZN34_INTERNAL_744af915_4_k_cu_ecaeba584cuda3std6ranges3__45__cpo4prevE)
_ZN34_INTERNAL_744af915_4_k_cu_ecaeba584cuda3std6ranges3__45__cpo4prevE:
	.zero		1
	.type		_ZN34_INTERNAL_744af915_4_k_cu_ecaeba584cuda3std6ranges3__45__cpo9iter_moveE,@object
	.size		_ZN34_INTERNAL_744af915_4_k_cu_ecaeba584cuda3std6ranges3__45__cpo9iter_moveE,(_ZN34_INTERNAL_744af915_4_k_cu_ecaeba586thrust24THRUST_300001_SM_1000_NS12placeholders2_2E - _ZN34_INTERNAL_744af915_4_k_cu_ecaeba584cuda3std6ranges3__45__cpo9iter_moveE)
_ZN34_INTERNAL_744af915_4_k_cu_ecaeba584cuda3std6ranges3__45__cpo9iter_moveE:
	.zero		1
	.type		_ZN34_INTERNAL_744af915_4_k_cu_ecaeba586thrust24THRUST_300001_SM_1000_NS12placeholders2_2E,@object
	.size		_ZN34_INTERNAL_744af915_4_k_cu_ecaeba586thrust24THRUST_300001_SM_1000_NS12placeholders2_2E,(_ZN34_INTERNAL_744af915_4_k_cu_ecaeba586thrust24THRUST_300001_SM_1000_NS12placeholders2_4E - _ZN34_INTERNAL_744af915_4_k_cu_ecaeba586thrust24THRUST_300001_SM_1000_NS12placeholders2_2E)
_ZN34_INTERNAL_744af915_4_k_cu_ecaeba586thrust24THRUST_300001_SM_1000_NS12placeholders2_2E:
	.zero		1
	.type		_ZN34_INTERNAL_744af915_4_k_cu_ecaeba586thrust24THRUST_300001_SM_1000_NS12placeholders2_4E,@object
	.size		_ZN34_INTERNAL_744af915_4_k_cu_ecaeba586thrust24THRUST_300001_SM_1000_NS12placeholders2_4E,(_ZN34_INTERNAL_744af915_4_k_cu_ecaeba584cuda3std3__45__cpo3endE - _ZN34_INTERNAL_744af915_4_k_cu_ecaeba586thrust24THRUST_300001_SM_1000_NS12placeholders2_4E)
_ZN34_INTERNAL_744af915_4_k_cu_ecaeba586thrust24THRUST_300001_SM_1000_NS12placeholders2_4E:
	.zero		1
	.type		_ZN34_INTERNAL_744af915_4_k_cu_ecaeba584cuda3std3__45__cpo3endE,@object
	.size		_ZN34_INTERNAL_744af915_4_k_cu_ecaeba584cuda3std3__45__cpo3endE,(_ZN34_INTERNAL_744af915_4_k_cu_ecaeba584cuda3std6ranges3__45__cpo3endE - _ZN34_INTERNAL_744af915_4_k_cu_ecaeba584cuda3std3__45__cpo3endE)
_ZN34_INTERNAL_744af915_4_k_cu_ecaeba584cuda3std3__45__cpo3endE:
	.zero		1
	.type		_ZN34_INTERNAL_744af915_4_k_cu_ecaeba584cuda3std6ranges3__45__cpo3endE,@object
	.size		_ZN34_INTERNAL_744af915_4_k_cu_ecaeba584cuda3std6ranges3__45__cpo3endE,(_ZN34_INTERNAL_744af915_4_k_cu_ecaeba584cuda3std3__419piecewise_constructE - _ZN34_INTERNAL_744af915_4_k_cu_ecaeba584cuda3std6ranges3__45__cpo3endE)
_ZN34_INTERNAL_744af915_4_k_cu_ecaeba584cuda3std6ranges3__45__cpo3endE:
	.zero		1
	.type		_ZN34_INTERNAL_744af915_4_k_cu_ecaeba584cuda3std3__419piecewise_constructE,@object
	.size		_ZN34_INTERNAL_744af915_4_k_cu_ecaeba584cuda3std3__419piecewise_constructE,(_ZN34_INTERNAL_744af915_4_k_cu_ecaeba584cuda3std6ranges3__45__cpo5cdataE - _ZN34_INTERNAL_744af915_4_k_cu_ecaeba584cuda3std3__419piecewise_constructE)
_ZN34_INTERNAL_744af915_4_k_cu_ecaeba584cuda3std3__419piecewise_constructE:
	.zero		1
	.type		_ZN34_INTERNAL_744af915_4_k_cu_ecaeba584cuda3std6ranges3__45__cpo5cdataE,@object
	.size		_ZN34_INTERNAL_744af915_4_k_cu_ecaeba584cuda3std6ranges3__45__cpo5cdataE,(_ZN34_INTERNAL_744af915_4_k_cu_ecaeba586thrust24THRUST_300001_SM_1000_NS12placeholders2_8E - _ZN34_INTERNAL_744af915_4_k_cu_ecaeba584cuda3std6ranges3__45__cpo5cdataE)
_ZN34_INTERNAL_744af915_4_k_cu_ecaeba584cuda3std6ranges3__45__cpo5cdataE:
	.zero		1
	.type		_ZN34_INTERNAL_744af915_4_k_cu_ecaeba586thrust24THRUST_300001_SM_1000_NS12placeholders2_8E,@object
	.size		_ZN34_INTERNAL_744af915_4_k_cu_ecaeba586thrust24THRUST_300001_SM_1000_NS12placeholders2_8E,(_ZN34_INTERNAL_744af915_4_k_cu_ecaeba584cuda3std3__45__cpo4rendE - _ZN34_INTERNAL_744af915_4_k_cu_ecaeba586thrust24THRUST_300001_SM_1000_NS12placeholders2_8E)
_ZN34_INTERNAL_744af915_4_k_cu_ecaeba586thrust24THRUST_300001_SM_1000_NS12placeholders2_8E:
	.zero		1
	.type		_ZN34_INTERNAL_744af915_4_k_cu_ecaeba584cuda3std3__45__cpo4rendE,@object
	.size		_ZN34_INTERNAL_744af915_4_k_cu_ecaeba584cuda3std3__45__cpo4rendE,(_ZN34_INTERNAL_744af915_4_k_cu_ecaeba584cuda3std6ranges3__45__cpo9iter_swapE - _ZN34_INTERNAL_744af915_4_k_cu_ecaeba584cuda3std3__45__cpo4rendE)
_ZN34_INTERNAL_744af915_4_k_cu_ecaeba584cuda3std3__45__cpo4rendE:
	.zero		1
	.type		_ZN34_INTERNAL_744af915_4_k_cu_ecaeba584cuda3std6ranges3__45__cpo9iter_swapE,@object
	.size		_ZN34_INTERNAL_744af915_4_k_cu_ecaeba584cuda3std6ranges3__45__cpo9iter_swapE,(_ZN34_INTERNAL_744af915_4_k_cu_ecaeba584cuda3std3__48unexpectE - _ZN34_INTERNAL_744af915_4_k_cu_ecaeba584cuda3std6ranges3__45__cpo9iter_swapE)
_ZN34_INTERNAL_744af915_4_k_cu_ecaeba584cuda3std6ranges3__45__cpo9iter_swapE:
	.zero		1
	.type		_ZN34_INTERNAL_744af915_4_k_cu_ecaeba584cuda3std3__48unexpectE,@object
	.size		_ZN34_INTERNAL_744af915_4_k_cu_ecaeba584cuda3std3__48unexpectE,(_ZN34_INTERNAL_744af915_4_k_cu_ecaeba586thrust24THRUST_300001_SM_1000_NS6system6detail10sequential3seqE - _ZN34_INTERNAL_744af915_4_k_cu_ecaeba584cuda3std3__48unexpectE)
_ZN34_INTERNAL_744af915_4_k_cu_ecaeba584cuda3std3__48unexpectE:
	.zero		1
	.type		_ZN34_INTERNAL_744af915_4_k_cu_ecaeba586thrust24THRUST_300001_SM_1000_NS6system6detail10sequential3seqE,@object
	.size		_ZN34_INTERNAL_744af915_4_k_cu_ecaeba586thrust24THRUST_300001_SM_1000_NS6system6detail10sequential3seqE,(.L_29 - _ZN34_INTERNAL_744af915_4_k_cu_ecaeba586thrust24THRUST_300001_SM_1000_NS6system6detail10sequential3seqE)
_ZN34_INTERNAL_744af915_4_k_cu_ecaeba586thrust24THRUST_300001_SM_1000_NS6system6detail10sequential3seqE:
	.zero		1
.L_29:


//--------------------- .nv.constant0._ZN3cub18CUB_300001_SM_10006detail11EmptyKernelIvEEvv --------------------------
	.section	.nv.constant0._ZN3cub18CUB_300001_SM_10006detail11EmptyKernelIvEEvv,"a",@progbits
	.sectionflags	@""
	.align	4
.nv.constant0._ZN3cub18CUB_300001_SM_10006detail11EmptyKernelIvEEvv:
	.zero		896


//--------------------- .nv.constant0._Z22BlockedToStripedKernelPi --------------------------
	.section	.nv.constant0._Z22BlockedToStripedKernelPi,"a",@progbits
	.sectionflags	@""
	.align	4
.nv.constant0._Z22BlockedToStripedKernelPi:
	.zero		904


//--------------------- .nv.constant0._Z15TestLoadStripedPi --------------------------
	.section	.nv.constant0._Z15TestLoadStripedPi,"a",@progbits
	.sectionflags	@""
	.align	4
.nv.constant0._Z15TestLoadStripedPi:
	.zero		904


//--------------------- SYMBOLS --------------------------

	.type		.nv.reservedSmem.offset0,@object
	.size		.nv.reservedSmem.offset0,0x4
